	.headerflags	@"EF_CUDA_TEXMODE_UNIFIED EF_CUDA_64BIT_ADDRESS EF_CUDA_SM86 EF_CUDA_VIRTUAL_SM(EF_CUDA_SM86)"
	.elftype	@"ET_EXEC"


//--------------------- .nv.info                  --------------------------
	.section	.nv.info,"",@"SHT_CUDA_INFO"
	.align	4


	//----- nvinfo : EIATTR_REGCOUNT
	.align		4
        /*0000*/ 	.byte	0x04, 0x2f
        /*0002*/ 	.short	(.L_1 - .L_0)
	.align		4
.L_0:
        /*0004*/ 	.word	index@(triton_bmm)
        /*0008*/ 	.word	0x0000003e


	//----- nvinfo : EIATTR_MAX_STACK_SIZE
	.align		4
.L_1:
        /*000c*/ 	.byte	0x04, 0x23
        /*000e*/ 	.short	(.L_3 - .L_2)
	.align		4
.L_2:
        /*0010*/ 	.word	index@(triton_bmm)
        /*0014*/ 	.word	0x00000000


	//----- nvinfo : EIATTR_MIN_STACK_SIZE
	.align		4
.L_3:
        /*0018*/ 	.byte	0x04, 0x12
        /*001a*/ 	.short	(.L_5 - .L_4)
	.align		4
.L_4:
        /*001c*/ 	.word	index@(triton_bmm)
        /*0020*/ 	.word	0x00000000


	//----- nvinfo : EIATTR_FRAME_SIZE
	.align		4
.L_5:
        /*0024*/ 	.byte	0x04, 0x11
        /*0026*/ 	.short	(.L_7 - .L_6)
	.align		4
.L_6:
        /*0028*/ 	.word	index@(triton_bmm)
        /*002c*/ 	.word	0x00000000
.L_7:


//--------------------- .nv.info.triton_bmm       --------------------------
	.section	.nv.info.triton_bmm,"",@"SHT_CUDA_INFO"
	.align	4


	//----- nvinfo : EIATTR_CUDA_API_VERSION
	.align		4
        /*0000*/ 	.byte	0x04, 0x37
        /*0002*/ 	.short	(.L_9 - .L_8)
.L_8:
        /*0004*/ 	.word	0x0000007b


	//----- nvinfo : EIATTR_SW2861232_WAR
	.align		4
.L_9:
        /*0008*/ 	.byte	0x01, 0x35
	.zero		2


	//----- nvinfo : EIATTR_PARAM_CBANK
	.align		4
        /*000c*/ 	.byte	0x04, 0x0a
        /*000e*/ 	.short	(.L_11 - .L_10)
	.align		4
.L_10:
        /*0010*/ 	.word	index@(.nv.constant0.triton_bmm)
        /*0014*/ 	.short	0x0160
        /*0016*/ 	.short	0x0018


	//----- nvinfo : EIATTR_CBANK_PARAM_SIZE
	.align		4
.L_11:
        /*0018*/ 	.byte	0x03, 0x19
        /*001a*/ 	.short	0x0018


	//----- nvinfo : EIATTR_KPARAM_INFO
	.align		4
        /*001c*/ 	.byte	0x04, 0x17
        /*001e*/ 	.short	(.L_13 - .L_12)
.L_12:
        /*0020*/ 	.word	0x00000000
        /*0024*/ 	.short	0x0002
        /*0026*/ 	.short	0x0010
        /*0028*/ 	.byte	0x00, 0xf0, 0x21, 0x00


	//----- nvinfo : EIATTR_KPARAM_INFO
	.align		4
.L_13:
        /*002c*/ 	.byte	0x04, 0x17
        /*002e*/ 	.short	(.L_15 - .L_14)
.L_14:
        /*0030*/ 	.word	0x00000000
        /*0034*/ 	.short	0x0001
        /*0036*/ 	.short	0x0008
        /*0038*/ 	.byte	0x00, 0xf0, 0x21, 0x00


	//----- nvinfo : EIATTR_KPARAM_INFO
	.align		4
.L_15:
        /*003c*/ 	.byte	0x04, 0x17
        /*003e*/ 	.short	(.L_17 - .L_16)
.L_16:
        /*0040*/ 	.word	0x00000000
        /*0044*/ 	.short	0x0000
        /*0046*/ 	.short	0x0000
        /*0048*/ 	.byte	0x00, 0xf0, 0x21, 0x00


	//----- nvinfo : EIATTR_MAXREG_COUNT
	.align		4
.L_17:
        /*004c*/ 	.byte	0x03, 0x1b
        /*004e*/ 	.short	0x00ff


	//----- nvinfo : EIATTR_EXIT_INSTR_OFFSETS
	.align		4
        /*0050*/ 	.byte	0x04, 0x1c
        /*0052*/ 	.short	(.L_19 - .L_18)


	//   ....[0]....
.L_18:
        /*0054*/ 	.word	0x00001210


	//   ....[1]....
        /*0058*/ 	.word	0x00001240


	//----- nvinfo : EIATTR_MAX_THREADS
	.align		4
.L_19:
        /*005c*/ 	.byte	0x04, 0x05
        /*005e*/ 	.short	(.L_21 - .L_20)
.L_20:
        /*0060*/ 	.word	0x00000040
        /*0064*/ 	.word	0x00000001
        /*0068*/ 	.word	0x00000001
.L_21:


//--------------------- .nv.rel.action            --------------------------
	.section	.nv.rel.action,"",@"SHT_CUDA_RELOCINFO"
	.align	8
	.sectionentsize	8
        /*0000*/ 	.byte	0x73, 0x00, 0x00, 0x00, 0x00, 0x00, 0x00, 0x00, 0x00, 0x00, 0x00, 0x11, 0x25, 0x00, 0x05, 0x36


//--------------------- .nv.constant0.triton_bmm  --------------------------
	.section	.nv.constant0.triton_bmm,"a",@progbits
	.align	4
.nv.constant0.triton_bmm:
	.zero		376


//--------------------- .text.triton_bmm          --------------------------
	.section	.text.triton_bmm,"ax",@progbits
	.sectionflags	@"SHF_BARRIERS=1"
	.sectioninfo	@"SHI_REGISTERS=62"
	.align	128
        .global         triton_bmm
        .type           triton_bmm,@function
        .size           triton_bmm,(.L_x_1 - triton_bmm)
        .other          triton_bmm,@"STO_CUDA_ENTRY STV_DEFAULT"
triton_bmm:
.text.triton_bmm:
[----:B------:R-:W-:-:S02]  /*0000*/  MOV R1, c[0x0][0x28] ;  /* 0x00000a0000017a02 */ /* 0x000fc40000000f00 */
[----:B------:R-:W0:Y:S01]  /*0010*/  S2R R22, SR_CTAID.X ;  /* 0x0000000000167919 */ /* 0x000e220000002500 */
[----:B------:R-:W-:Y:S01]  /*0020*/  MOV R5, 0xfffffff8 ;  /* 0xfffffff800057802 */ /* 0x000fe20000000f00 */
[----:B------:R-:W-:Y:S01]  /*0030*/  ULDC.64 UR4, c[0x0][0x118] ;  /* 0x0000460000047ab9 */ /* 0x000fe20000000a00 */
[----:B------:R-:W-:Y:S02]  /*0040*/  MOV R8, RZ ;  /* 0x000000ff00087202 */ /* 0x000fe40000000f00 */
[----:B------:R-:W-:Y:S02]  /*0050*/  MOV R29, 0x4 ;  /* 0x00000004001d7802 */ /* 0x000fe40000000f00 */
[----:B0-----:R-:W-:-:S04]  /*0060*/  SHF.R.S32.HI R3, RZ, 0x1f, R22 ;  /* 0x0000001fff037819 */ /* 0x001fc80000011416 */
[----:B------:R-:W-:-:S04]  /*0070*/  LEA.HI R3, R3, R22, RZ, 0x4 ;  /* 0x0000001603037211 */ /* 0x000fc800078f20ff */
[----:B------:R-:W-:Y:S02]  /*0080*/  SHF.R.S32.HI R50, RZ, 0x4, R3 ;  /* 0x00000004ff327819 */ /* 0x000fe40000011403 */
[----:B------:R-:W-:-:S03]  /*0090*/  LOP3.LUT R3, R3, 0xfffffff0, RZ, 0xc0, !PT ;  /* 0xfffffff003037812 */ /* 0x000fc600078ec0ff */
[----:B------:R-:W-:Y:S01]  /*00a0*/  IMAD R0, R50, R5, 0x1 ;  /* 0x0000000132007424 */ /* 0x000fe200078e0205 */
[----:B------:R-:W-:-:S04]  /*00b0*/  IADD3 R3, -R3, R22, RZ ;  /* 0x0000001603037210 */ /* 0x000fc80007ffe1ff */
[----:B------:R-:W-:Y:S02]  /*00c0*/  IMNMX R0, R0, 0x8, PT ;  /* 0x0000000800007817 */ /* 0x000fe40003800200 */
[----:B------:R-:W-:Y:S02]  /*00d0*/  IABS R7, R3 ;  /* 0x0000000300077213 */ /* 0x000fe40000000000 */
[-C--:B------:R-:W-:Y:S02]  /*00e0*/  IABS R24, R0.reuse ;  /* 0x0000000000187213 */ /* 0x080fe40000000000 */
[-C--:B------:R-:W-:Y:S02]  /*00f0*/  IABS R4, R0.reuse ;  /* 0x0000000000047213 */ /* 0x080fe40000000000 */
[----:B------:R-:W0:Y:S01]  /*0100*/  I2F.RP R2, R24 ;  /* 0x0000001800027306 */ /* 0x000e220000209400 */
[----:B------:R-:W-:Y:S02]  /*0110*/  LOP3.LUT R3, R3, R0, RZ, 0x3c, !PT ;  /* 0x0000000003037212 */ /* 0x000fe400078e3cff */
[----:B------:R-:W-:-:S02]  /*0120*/  IADD3 R21, RZ, -R4, RZ ;  /* 0x80000004ff157210 */ /* 0x000fc40007ffe0ff */
[----:B------:R-:W-:Y:S02]  /*0130*/  ISETP.GE.AND P2, PT, R3, RZ, PT ;  /* 0x000000ff0300720c */ /* 0x000fe40003f46270 */
[----:B------:R-:W1:Y:S01]  /*0140*/  S2R R3, SR_CTAID.Y ;  /* 0x0000000000037919 */ /* 0x000e620000002600 */
[----:B0-----:R-:W0:Y:S02]  /*0150*/  MUFU.RCP R2, R2 ;  /* 0x0000000200027308 */ /* 0x001e240000001000 */
[----:B0-----:R-:W-:-:S06]  /*0160*/  IADD3 R9, R2, 0xffffffe, RZ ;  /* 0x0ffffffe02097810 */ /* 0x001fcc0007ffe0ff */
[----:B------:R-:W0:Y:S02]  /*0170*/  F2I.FTZ.U32.TRUNC.NTZ R9, R9 ;  /* 0x0000000900097305 */ /* 0x000e24000021f000 */
[----:B0-----:R-:W-:-:S05]  /*0180*/  IADD3 R5, RZ, -R9, RZ ;  /* 0x80000009ff057210 */ /* 0x001fca0007ffe0ff */
[----:B------:R-:W-:-:S04]  /*0190*/  IMAD R5, R5, R24, RZ ;  /* 0x0000001805057224 */ /* 0x000fc800078e02ff */
[----:B------:R-:W-:Y:S02]  /*01a0*/  IMAD.HI.U32 R8, R9, R5, R8 ;  /* 0x0000000509087227 */ /* 0x000fe400078e0008 */
[----:B------:R-:W0:Y:S04]  /*01b0*/  S2R R9, SR_TID.X ;  /* 0x0000000000097919 */ /* 0x000e280000002100 */
[----:B------:R-:W-:-:S04]  /*01c0*/  IMAD.HI.U32 R2, R8, R7, RZ ;  /* 0x0000000708027227 */ /* 0x000fc800078e00ff */
[----:B------:R-:W-:-:S05]  /*01d0*/  IMAD R5, R2, R21, R7 ;  /* 0x0000001502057224 */ /* 0x000fca00078e0207 */
[----:B------:R-:W-:Y:S02]  /*01e0*/  ISETP.GT.U32.AND P1, PT, R24, R5, PT ;  /* 0x000000051800720c */ /* 0x000fe40003f24070 */
[----:B0-----:R-:W-:-:S11]  /*01f0*/  SHF.L.U32 R20, R9, 0x1, RZ ;  /* 0x0000000109147819 */ /* 0x001fd600000006ff */
[-C--:B------:R-:W-:Y:S02]  /*0200*/  @!P1 IADD3 R5, R5, -R24.reuse, RZ ;  /* 0x8000001805059210 */ /* 0x080fe40007ffe0ff */
[----:B------:R-:W-:Y:S02]  /*0210*/  @!P1 IADD3 R2, R2, 0x1, RZ ;  /* 0x0000000102029810 */ /* 0x000fe40007ffe0ff */
[----:B------:R-:W-:Y:S02]  /*0220*/  ISETP.GE.U32.AND P0, PT, R5, R24, PT ;  /* 0x000000180500720c */ /* 0x000fe40003f06070 */
[----:B------:R-:W-:Y:S02]  /*0230*/  LOP3.LUT R20, R20, 0x1e, RZ, 0xc0, !PT ;  /* 0x0000001e14147812 */ /* 0x000fe400078ec0ff */
[----:B------:R-:W-:Y:S02]  /*0240*/  SHF.R.U32.HI R10, RZ, 0x4, R9 ;  /* 0x00000004ff0a7819 */ /* 0x000fe40000011609 */
[----:B------:R-:W-:-:S02]  /*0250*/  SHF.L.U32 R6, R9, 0x2, RZ ;  /* 0x0000000209067819 */ /* 0x000fc400000006ff */
[----:B------:R-:W-:Y:S02]  /*0260*/  SGXT.U32 R10, R10, 0x2 ;  /* 0x000000020a0a781a */ /* 0x000fe40000000000 */
[----:B------:R-:W-:-:S03]  /*0270*/  LOP3.LUT R6, R6, 0xc, RZ, 0xc0, !PT ;  /* 0x0000000c06067812 */ /* 0x000fc600078ec0ff */
[----:B------:R-:W-:Y:S02]  /*0280*/  @P0 IADD3 R2, R2, 0x1, RZ ;  /* 0x0000000102020810 */ /* 0x000fe40007ffe0ff */
[----:B------:R-:W-:Y:S02]  /*0290*/  ISETP.NE.AND P0, PT, R0, RZ, PT ;  /* 0x000000ff0000720c */ /* 0x000fe40003f05270 */
[----:B------:R-:W-:Y:S02]  /*02a0*/  LOP3.LUT R0, RZ, R0, RZ, 0x33, !PT ;  /* 0x00000000ff007212 */ /* 0x000fe400078e33ff */
[----:B------:R-:W-:-:S04]  /*02b0*/  @!P2 IADD3 R2, -R2, RZ, RZ ;  /* 0x000000ff0202a210 */ /* 0x000fc80007ffe1ff */
[----:B------:R-:W-:-:S04]  /*02c0*/  SEL R5, R0, R2, !P0 ;  /* 0x0000000200057207 */ /* 0x000fc80004000000 */
[----:B------:R-:W-:-:S05]  /*02d0*/  LEA R2, R5, R20, 0x5 ;  /* 0x0000001405027211 */ /* 0x000fca00078e28ff */
[----:B------:R-:W-:-:S05]  /*02e0*/  IMAD.HI R4, R2, 0x51eb851f, RZ ;  /* 0x51eb851f02047827 */ /* 0x000fca00078e02ff */
[----:B------:R-:W-:-:S04]  /*02f0*/  SHF.R.U32.HI R5, RZ, 0x1f, R4 ;  /* 0x0000001fff057819 */ /* 0x000fc80000011604 */
[----:B------:R-:W-:-:S05]  /*0300*/  LEA.HI.SX32 R5, R4, R5, 0x1c ;  /* 0x0000000504057211 */ /* 0x000fca00078fe2ff */
[----:B------:R-:W-:-:S04]  /*0310*/  IMAD R4, R5, -0x32, R2 ;  /* 0xffffffce05047824 */ /* 0x000fc800078e0202 */
[C---:B-1----:R-:W-:Y:S01]  /*0320*/  IMAD R5, R3.reuse, 0x320, R4 ;  /* 0x0000032003057824 */ /* 0x042fe200078e0204 */
[----:B------:R-:W-:-:S03]  /*0330*/  LEA R4, R3, R6, 0x4 ;  /* 0x0000000603047211 */ /* 0x000fc600078e20ff */
[----:B------:R-:W-:Y:S02]  /*0340*/  IMAD R12, R10, 0x32, R5 ;  /* 0x000000320a0c7824 */ /* 0x000fe400078e0205 */
[----:B------:R-:W-:-:S03]  /*0350*/  IMAD.WIDE R4, R4, R29, c[0x0][0x160] ;  /* 0x0000580004047625 */ /* 0x000fc600078e021d */
[C---:B------:R-:W-:Y:S02]  /*0360*/  IADD3 R14, R12.reuse, 0xc8, RZ ;  /* 0x000000c80c0e7810 */ /* 0x040fe40007ffe0ff */
[C---:B------:R-:W-:Y:S01]  /*0370*/  IADD3 R16, R12.reuse, 0x190, RZ ;  /* 0x000001900c107810 */ /* 0x040fe20007ffe0ff */
[----:B------:R-:W2:Y:S01]  /*0380*/  LDG.E.128 R4, [R4.64] ;  /* 0x0000000404047981 */ /* 0x000ea2000c1e1d00 */
[C---:B------:R-:W-:Y:S01]  /*0390*/  IADD3 R28, R12.reuse, 0x258, RZ ;  /* 0x000002580c1c7810 */ /* 0x040fe20007ffe0ff */
[----:B------:R-:W-:-:S04]  /*03a0*/  IMAD.WIDE R12, R12, R29, c[0x0][0x168] ;  /* 0x00005a000c0c7625 */ /* 0x000fc800078e021d */
[-C--:B------:R-:W-:Y:S02]  /*03b0*/  IMAD.WIDE R14, R14, R29.reuse, c[0x0][0x168] ;  /* 0x00005a000e0e7625 */ /* 0x080fe400078e021d */
[----:B------:R-:W3:Y:S02]  /*03c0*/  LDG.E.64 R12, [R12.64] ;  /* 0x000000040c0c7981 */ /* 0x000ee4000c1e1b00 */
[-C--:B------:R-:W-:Y:S02]  /*03d0*/  IMAD.WIDE R16, R16, R29.reuse, c[0x0][0x168] ;  /* 0x00005a0010107625 */ /* 0x080fe400078e021d */
[----:B------:R-:W4:Y:S02]  /*03e0*/  LDG.E.64 R14, [R14.64] ;  /* 0x000000040e0e7981 */ /* 0x000f24000c1e1b00 */
[----:B------:R-:W-:Y:S02]  /*03f0*/  IMAD.WIDE R28, R28, R29, c[0x0][0x168] ;  /* 0x00005a001c1c7625 */ /* 0x000fe400078e021d */
[----:B------:R-:W5:Y:S04]  /*0400*/  LDG.E.64 R16, [R16.64] ;  /* 0x0000000410107981 */ /* 0x000f68000c1e1b00 */
[----:B------:R-:W5:Y:S01]  /*0410*/  LDG.E.64 R28, [R28.64] ;  /* 0x000000041c1c7981 */ /* 0x000f62000c1e1b00 */
[----:B------:R-:W-:-:S02]  /*0420*/  SHF.L.U32 R11, R9, 0x4, RZ ;  /* 0x00000004090b7819 */ /* 0x000fc400000006ff */
[----:B------:R-:W-:Y:S02]  /*0430*/  SHF.L.U32 R25, R20, 0x2, RZ ;  /* 0x0000000214197819 */ /* 0x000fe400000006ff */
[----:B------:R-:W-:Y:S02]  /*0440*/  LOP3.LUT R23, R11, 0x3f0, RZ, 0xc0, !PT ;  /* 0x000003f00b177812 */ /* 0x000fe400078ec0ff */
[C---:B------:R-:W-:Y:S02]  /*0450*/  LOP3.LUT R11, R10.reuse, 0x4, RZ, 0xfc, !PT ;  /* 0x000000040a0b7812 */ /* 0x040fe400078efcff */
[C---:B------:R-:W-:Y:S02]  /*0460*/  LOP3.LUT R18, R10.reuse, 0x8, RZ, 0xfc, !PT ;  /* 0x000000080a127812 */ /* 0x040fe400078efcff */
[----:B------:R-:W-:Y:S02]  /*0470*/  IABS R26, R22 ;  /* 0x00000016001a7213 */ /* 0x000fe40000000000 */
[----:B------:R-:W-:-:S02]  /*0480*/  LOP3.LUT R19, R10, 0xc, RZ, 0xfc, !PT ;  /* 0x0000000c0a137812 */ /* 0x000fc400078efcff */
[-C--:B------:R-:W-:Y:S02]  /*0490*/  LEA R30, R10, R25.reuse, 0x7 ;  /* 0x000000190a1e7211 */ /* 0x080fe400078e38ff */
[-C--:B------:R-:W-:Y:S02]  /*04a0*/  LEA R31, R11, R25.reuse, 0x7 ;  /* 0x000000190b1f7211 */ /* 0x080fe400078e38ff */
[----:B------:R-:W-:Y:S02]  /*04b0*/  SHF.L.U32 R51, R9, 0x3, RZ ;  /* 0x0000000309337819 */ /* 0x000fe400000006ff */
[-C--:B------:R-:W-:Y:S02]  /*04c0*/  LEA R18, R18, R25.reuse, 0x7 ;  /* 0x0000001912127211 */ /* 0x080fe400078e38ff */
[----:B------:R-:W-:Y:S02]  /*04d0*/  LEA R25, R19, R25, 0x7 ;  /* 0x0000001913197211 */ /* 0x000fe400078e38ff */
[----:B------:R-:W-:-:S02]  /*04e0*/  MOV R9, R26 ;  /* 0x0000001a00097202 */ /* 0x000fc40000000f00 */
[----:B------:R-:W-:-:S03]  /*04f0*/  LOP3.LUT R51, R51, 0x380, RZ, 0xc0, !PT ;  /* 0x0000038033337812 */ /* 0x000fc600078ec0ff */
[----:B------:R-:W-:-:S04]  /*0500*/  IMAD.HI.U32 R8, R8, R9, RZ ;  /* 0x0000000908087227 */ /* 0x000fc800078e00ff */
[----:B------:R-:W-:-:S05]  /*0510*/  IMAD R21, R8, R21, R9 ;  /* 0x0000001508157224 */ /* 0x000fca00078e0209 */
[----:B------:R-:W-:Y:S02]  /*0520*/  ISETP.GT.U32.AND P1, PT, R24, R21, PT ;  /* 0x000000151800720c */ /* 0x000fe40003f24070 */
[----:B------:R-:W-:-:S11]  /*0530*/  ISETP.GE.AND P2, PT, R22, RZ, PT ;  /* 0x000000ff1600720c */ /* 0x000fd60003f46270 */
[----:B------:R-:W-:-:S04]  /*0540*/  @!P1 IADD3 R21, R21, -R24, RZ ;  /* 0x8000001815159210 */ /* 0x000fc80007ffe0ff */
[----:B------:R-:W-:-:S13]  /*0550*/  ISETP.GT.U32.AND P1, PT, R24, R21, PT ;  /* 0x000000151800720c */ /* 0x000fda0003f24070 */
[----:B------:R-:W-:-:S04]  /*0560*/  @!P1 IADD3 R21, R21, -R24, RZ ;  /* 0x8000001815159210 */ /* 0x000fc80007ffe0ff */
[----:B------:R-:W-:Y:S01]  /*0570*/  @!P2 IADD3 R21, -R21, RZ, RZ ;  /* 0x000000ff1515a210 */ /* 0x000fe20007ffe1ff */
[----:B--2---:R-:W-:Y:S04]  /*0580*/  STS.128 [R23], R4 ;  /* 0x0000000417007388 */ /* 0x004fe80000000c00 */
[----:B---3--:R-:W-:Y:S04]  /*0590*/  STS.64 [R30+0x400], R12 ;  /* 0x0004000c1e007388 */ /* 0x008fe80000000a00 */
[----:B----4-:R-:W-:Y:S04]  /*05a0*/  STS.64 [R31+0x400], R14 ;  /* 0x0004000e1f007388 */ /* 0x010fe80000000a00 */
[----:B-----5:R-:W-:Y:S04]  /*05b0*/  STS.64 [R18+0x400], R16 ;  /* 0x0004001012007388 */ /* 0x020fe80000000a00 */
[----:B------:R-:W-:Y:S04]  /*05c0*/  STS.64 [R25+0x400], R28 ;  /* 0x0004001c19007388 */ /* 0x000fe80000000a00 */
[----:B------:R-:W-:Y:S06]  /*05d0*/  BAR.SYNC 0x0 ;  /* 0x0000000000007b1d */ /* 0x000fec0000000000 */
[----:B------:R-:W-:Y:S04]  /*05e0*/  LDS.64 R26, [R20.X4+0x400] ;  /* 0x00040000141a7984 */ /* 0x000fe80000004a00 */
[----:B------:R-:W0:Y:S04]  /*05f0*/  LDS.128 R4, [R51] ;  /* 0x0000000033047984 */ /* 0x000e280000000c00 */
[----:B------:R-:W1:Y:S04]  /*0600*/  LDS.128 R8, [R51+0x40] ;  /* 0x0000400033087984 */ /* 0x000e680000000c00 */
[----:B------:R-:W2:Y:S04]  /*0610*/  LDS.64 R44, [R20.X4+0x480] ;  /* 0x00048000142c7984 */ /* 0x000ea80000004a00 */
[----:B------:R-:W3:Y:S04]  /*0620*/  LDS.64 R48, [R20.X4+0x500] ;  /* 0x0005000014307984 */ /* 0x000ee80000004a00 */
[----:B------:R-:W4:Y:S04]  /*0630*/  LDS.128 R16, [R51+0x200] ;  /* 0x0002000033107984 */ /* 0x000f280000000c00 */
[----:B------:R-:W5:Y:S04]  /*0640*/  LDS.128 R12, [R51+0x240] ;  /* 0x00024000330c7984 */ /* 0x000f680000000c00 */
[----:B------:R-:W5:Y:S04]  /*0650*/  LDS.64 R46, [R20.X4+0x580] ;  /* 0x00058000142e7984 */ /* 0x000f680000004a00 */
[----:B------:R-:W-:Y:S04]  /*0660*/  LDS.64 R22, [R20.X4+0x600] ;  /* 0x0006000014167984 */ /* 0x000fe80000004a00 */
[----:B------:R-:W5:Y:S04]  /*0670*/  LDS.128 R28, [R51+0x10] ;  /* 0x00001000331c7984 */ /* 0x000f680000000c00 */
[----:B------:R-:W5:Y:S01]  /*0680*/  LDS.128 R40, [R51+0x50] ;  /* 0x0000500033287984 */ /* 0x000f620000000c00 */
[C---:B0-----:R-:W-:Y:S01]  /*0690*/  FFMA R32, R4.reuse, R26, RZ ;  /* 0x0000001a04207223 */ /* 0x041fe200000000ff */
[----:B------:R-:W-:-:S02]  /*06a0*/  FFMA R4, R4, R27, RZ ;  /* 0x0000001b04047223 */ /* 0x000fc400000000ff */
[----:B------:R-:W0:Y:S01]  /*06b0*/  LDS.64 R24, [R20.X4+0x680] ;  /* 0x0006800014187984 */ /* 0x000e220000004a00 */
[----:B-1----:R-:W-:Y:S01]  /*06c0*/  FFMA R34, R8, R26, RZ ;  /* 0x0000001a08227223 */ /* 0x002fe200000000ff */
[CC--:B--2---:R-:W-:Y:S01]  /*06d0*/  FFMA R37, R5.reuse, R44.reuse, R32 ;  /* 0x0000002c05257223 */ /* 0x0c4fe20000000020 */
[----:B------:R-:W-:Y:S02]  /*06e0*/  FFMA R36, R5, R45, R4 ;  /* 0x0000002d05247223 */ /* 0x000fe40000000004 */
[----:B------:R-:W-:Y:S01]  /*06f0*/  FFMA R5, R9, R44, R34 ;  /* 0x0000002c09057223 */ /* 0x000fe20000000022 */
[C---:B---3--:R-:W-:Y:S01]  /*0700*/  FFMA R4, R6.reuse, R48, R37 ;  /* 0x0000003006047223 */ /* 0x048fe20000000025 */
[----:B------:R-:W1:Y:S01]  /*0710*/  LDS.128 R32, [R51+0x210] ;  /* 0x0002100033207984 */ /* 0x000e620000000c00 */
[----:B------:R-:W-:-:S03]  /*0720*/  FFMA R6, R6, R49, R36 ;  /* 0x0000003106067223 */ /* 0x000fc60000000024 */
[----:B------:R-:W2:Y:S01]  /*0730*/  LDS.128 R36, [R51+0x250] ;  /* 0x0002500033247984 */ /* 0x000ea20000000c00 */
[-C--:B----4-:R-:W-:Y:S01]  /*0740*/  FFMA R52, R16, R26.reuse, RZ ;  /* 0x0000001a10347223 */ /* 0x090fe200000000ff */
[-C--:B------:R-:W-:Y:S01]  /*0750*/  FFMA R8, R8, R27.reuse, RZ ;  /* 0x0000001b08087223 */ /* 0x080fe200000000ff */
[----:B-----5:R-:W-:Y:S01]  /*0760*/  FFMA R54, R12, R26, RZ ;  /* 0x0000001a0c367223 */ /* 0x020fe200000000ff */
[-C--:B------:R-:W-:Y:S01]  /*0770*/  FFMA R16, R16, R27.reuse, RZ ;  /* 0x0000001b10107223 */ /* 0x080fe200000000ff */
[----:B------:R-:W-:Y:S02]  /*0780*/  FFMA R12, R12, R27, RZ ;  /* 0x0000001b0c0c7223 */ /* 0x000fe400000000ff */
[----:B------:R-:W3:Y:S01]  /*0790*/  LDS.64 R26, [R20.X4+0x700] ;  /* 0x00070000141a7984 */ /* 0x000ee20000004a00 */
[----:B------:R-:W-:Y:S01]  /*07a0*/  FFMA R9, R9, R45, R8 ;  /* 0x0000002d09097223 */ /* 0x000fe20000000008 */
[----:B------:R-:W-:Y:S01]  /*07b0*/  FFMA R8, R10, R48, R5 ;  /* 0x000000300a087223 */ /* 0x000fe20000000005 */
[----:B------:R-:W-:-:S02]  /*07c0*/  FFMA R5, R17, R44, R52 ;  /* 0x0000002c11057223 */ /* 0x000fc40000000034 */
[----:B------:R-:W-:Y:S01]  /*07d0*/  FFMA R10, R10, R49, R9 ;  /* 0x000000310a0a7223 */ /* 0x000fe20000000009 */
[C---:B------:R-:W-:Y:S01]  /*07e0*/  FFMA R9, R13.reuse, R44, R54 ;  /* 0x0000002c0d097223 */ /* 0x040fe20000000036 */
[-C--:B------:R-:W-:Y:S01]  /*07f0*/  FFMA R12, R13, R45.reuse, R12 ;  /* 0x0000002d0d0c7223 */ /* 0x080fe2000000000c */
[----:B------:R-:W-:Y:S01]  /*0800*/  FFMA R16, R17, R45, R16 ;  /* 0x0000002d11107223 */ /* 0x000fe20000000010 */
[-C--:B------:R-:W-:Y:S01]  /*0810*/  FFMA R52, R18, R48.reuse, R5 ;  /* 0x0000003012347223 */ /* 0x080fe20000000005 */
[C---:B------:R-:W-:Y:S01]  /*0820*/  FFMA R48, R14.reuse, R48, R9 ;  /* 0x000000300e307223 */ /* 0x040fe20000000009 */
[----:B------:R-:W-:Y:S01]  /*0830*/  FFMA R14, R14, R49, R12 ;  /* 0x000000310e0e7223 */ /* 0x000fe2000000000c */
[CC--:B------:R-:W-:Y:S01]  /*0840*/  FFMA R5, R7.reuse, R46.reuse, R4 ;  /* 0x0000002e07057223 */ /* 0x0c0fe20000000004 */
[----:B------:R-:W-:Y:S01]  /*0850*/  FFMA R6, R7, R47, R6 ;  /* 0x0000002f07067223 */ /* 0x000fe20000000006 */
[----:B------:R-:W-:Y:S01]  /*0860*/  FFMA R16, R18, R49, R16 ;  /* 0x0000003112107223 */ /* 0x000fe20000000010 */
[----:B------:R-:W4:Y:S01]  /*0870*/  LDS.64 R44, [R20.X4+0x780] ;  /* 0x00078000142c7984 */ /* 0x000f220000004a00 */
[-C--:B------:R-:W-:Y:S01]  /*0880*/  FFMA R17, R15, R46.reuse, R48 ;  /* 0x0000002e0f117223 */ /* 0x080fe20000000030 */
[C---:B------:R-:W-:Y:S01]  /*0890*/  FFMA R9, R11.reuse, R46, R8 ;  /* 0x0000002e0b097223 */ /* 0x040fe20000000008 */
[-C--:B------:R-:W-:Y:S01]  /*08a0*/  FFMA R10, R11, R47.reuse, R10 ;  /* 0x0000002f0b0a7223 */ /* 0x080fe2000000000a */
[-C--:B------:R-:W-:Y:S01]  /*08b0*/  FFMA R48, R15, R47.reuse, R14 ;  /* 0x0000002f0f307223 */ /* 0x080fe2000000000e */
[C---:B------:R-:W-:Y:S01]  /*08c0*/  FFMA R14, R28.reuse, R22, R5 ;  /* 0x000000161c0e7223 */ /* 0x040fe20000000005 */
[C---:B------:R-:W-:Y:S01]  /*08d0*/  FFMA R13, R19.reuse, R46, R52 ;  /* 0x0000002e130d7223 */ /* 0x040fe20000000034 */
[----:B------:R-:W-:Y:S01]  /*08e0*/  FFMA R12, R19, R47, R16 ;  /* 0x0000002f130c7223 */ /* 0x000fe20000000010 */
[-C--:B------:R-:W-:Y:S01]  /*08f0*/  FFMA R28, R28, R23.reuse, R6 ;  /* 0x000000171c1c7223 */ /* 0x080fe20000000006 */
[----:B------:R-:W-:Y:S01]  /*0900*/  LDS.64 R46, [R20.X4+0x800] ;  /* 0x00080000142e7984 */ /* 0x000fe20000004a00 */
[C---:B------:R-:W-:Y:S01]  /*0910*/  FFMA R16, R40.reuse, R22, R9 ;  /* 0x0000001628107223 */ /* 0x040fe20000000009 */
[----:B------:R-:W-:-:S02]  /*0920*/  FFMA R18, R40, R23, R10 ;  /* 0x0000001728127223 */ /* 0x000fc4000000000a */
[----:B------:R-:W5:Y:S01]  /*0930*/  LDS.128 R4, [R51+0x20] ;  /* 0x0000200033047984 */ /* 0x000f620000000c00 */
[C---:B0-----:R-:W-:Y:S01]  /*0940*/  FFMA R49, R29.reuse, R24, R14 ;  /* 0x000000181d317223 */ /* 0x041fe2000000000e */
[----:B------:R-:W-:Y:S02]  /*0950*/  FFMA R40, R29, R25, R28 ;  /* 0x000000191d287223 */ /* 0x000fe4000000001c */
[----:B------:R-:W0:Y:S01]  /*0960*/  LDS.128 R8, [R51+0x60] ;  /* 0x0000600033087984 */ /* 0x000e220000000c00 */
[----:B-1----:R-:W-:-:S03]  /*0970*/  FFMA R52, R32, R22, R13 ;  /* 0x0000001620347223 */ /* 0x002fc6000000000d */
[----:B------:R-:W1:Y:S01]  /*0980*/  LDS.64 R28, [R20.X4+0x880] ;  /* 0x00088000141c7984 */ /* 0x000e620000004a00 */
[C---:B------:R-:W-:Y:S01]  /*0990*/  FFMA R53, R41.reuse, R24, R16 ;  /* 0x0000001829357223 */ /* 0x040fe20000000010 */
[----:B------:R-:W-:Y:S01]  /*09a0*/  FFMA R32, R32, R23, R12 ;  /* 0x0000001720207223 */ /* 0x000fe2000000000c */
[C---:B--2---:R-:W-:Y:S01]  /*09b0*/  FFMA R22, R36.reuse, R22, R17 ;  /* 0x0000001624167223 */ /* 0x044fe20000000011 */
[----:B------:R-:W-:Y:S01]  /*09c0*/  FFMA R41, R41, R25, R18 ;  /* 0x0000001929297223 */ /* 0x000fe20000000012 */
[----:B------:R-:W2:Y:S01]  /*09d0*/  LDS.128 R12, [R51+0x220] ;  /* 0x00022000330c7984 */ /* 0x000ea20000000c00 */
[----:B------:R-:W-:Y:S01]  /*09e0*/  FFMA R48, R36, R23, R48 ;  /* 0x0000001724307223 */ /* 0x000fe20000000030 */
[CC--:B------:R-:W-:Y:S02]  /*09f0*/  FFMA R55, R33.reuse, R24.reuse, R52 ;  /* 0x0000001821377223 */ /* 0x0c0fe40000000034 */
[----:B------:R-:W2:Y:S01]  /*0a00*/  LDS.128 R16, [R51+0x260] ;  /* 0x0002600033107984 */ /* 0x000ea20000000c00 */
[-C--:B------:R-:W-:Y:S01]  /*0a10*/  FFMA R32, R33, R25.reuse, R32 ;  /* 0x0000001921207223 */ /* 0x080fe20000000020 */
[C---:B------:R-:W-:Y:S01]  /*0a20*/  FFMA R33, R37.reuse, R24, R22 ;  /* 0x0000001825217223 */ /* 0x040fe20000000016 */
[----:B------:R-:W-:Y:S01]  /*0a30*/  FFMA R48, R37, R25, R48 ;  /* 0x0000001925307223 */ /* 0x000fe20000000030 */
[----:B------:R-:W2:Y:S01]  /*0a40*/  LDS.64 R22, [R20.X4+0x900] ;  /* 0x0009000014167984 */ /* 0x000ea20000004a00 */
[----:B---3--:R-:W-:-:S02]  /*0a50*/  FFMA R24, R30, R26, R49 ;  /* 0x0000001a1e187223 */ /* 0x008fc40000000031 */
[-C--:B------:R-:W-:Y:S02]  /*0a60*/  FFMA R54, R38, R27.reuse, R48 ;  /* 0x0000001b26367223 */ /* 0x080fe40000000030 */
[----:B------:R-:W3:Y:S01]  /*0a70*/  LDS.64 R48, [R20.X4+0x980] ;  /* 0x0009800014307984 */ /* 0x000ee20000004a00 */
[-C--:B------:R-:W-:Y:S01]  /*0a80*/  FFMA R40, R30, R27.reuse, R40 ;  /* 0x0000001b1e287223 */ /* 0x080fe20000000028 */
[-C--:B------:R-:W-:Y:S01]  /*0a90*/  FFMA R30, R42, R26.reuse, R53 ;  /* 0x0000001a2a1e7223 */ /* 0x080fe20000000035 */
[CC--:B------:R-:W-:Y:S01]  /*0aa0*/  FFMA R32, R34.reuse, R27.reuse, R32 ;  /* 0x0000001b22207223 */ /* 0x0c0fe20000000020 */
[-C--:B------:R-:W-:Y:S01]  /*0ab0*/  FFMA R36, R34, R26.reuse, R55 ;  /* 0x0000001a22247223 */ /* 0x080fe20000000037 */
[----:B------:R-:W-:Y:S01]  /*0ac0*/  FFMA R42, R42, R27, R41 ;  /* 0x0000001b2a2a7223 */ /* 0x000fe20000000029 */
[----:B------:R-:W-:Y:S01]  /*0ad0*/  FFMA R26, R38, R26, R33 ;  /* 0x0000001a261a7223 */ /* 0x000fe20000000021 */
[CC--:B----4-:R-:W-:Y:S01]  /*0ae0*/  FFMA R37, R31.reuse, R44.reuse, R24 ;  /* 0x0000002c1f257223 */ /* 0x0d0fe20000000018 */
[-C--:B------:R-:W-:Y:S01]  /*0af0*/  FFMA R40, R31, R45.reuse, R40 ;  /* 0x0000002d1f287223 */ /* 0x080fe20000000028 */
[-C--:B------:R-:W-:Y:S01]  /*0b00*/  FFMA R41, R43, R44.reuse, R30 ;  /* 0x0000002c2b297223 */ /* 0x080fe2000000001e */
[C---:B------:R-:W-:Y:S01]  /*0b10*/  FFMA R53, R35.reuse, R44, R36 ;  /* 0x0000002c23357223 */ /* 0x040fe20000000024 */
[-C--:B------:R-:W-:Y:S01]  /*0b20*/  FFMA R52, R35, R45.reuse, R32 ;  /* 0x0000002d23347223 */ /* 0x080fe20000000020 */
[----:B------:R-:W-:Y:S01]  /*0b30*/  FFMA R43, R43, R45, R42 ;  /* 0x0000002d2b2b7223 */ /* 0x000fe2000000002a */
[----:B------:R-:W-:Y:S01]  /*0b40*/  LDS.64 R30, [R20.X4+0xa00] ;  /* 0x000a0000141e7984 */ /* 0x000fe20000004a00 */
[C---:B-----5:R-:W-:Y:S01]  /*0b50*/  FFMA R42, R4.reuse, R46, R37 ;  /* 0x0000002e042a7223 */ /* 0x060fe20000000025 */
[----:B------:R-:W-:-:S02]  /*0b60*/  FFMA R40, R4, R47, R40 ;  /* 0x0000002f04287223 */ /* 0x000fc40000000028 */
[----:B------:R-:W4:Y:S01]  /*0b70*/  LDS.128 R32, [R51+0x70] ;  /* 0x0000700033207984 */ /* 0x000f220000000c00 */
[C---:B------:R-:W-:Y:S01]  /*0b80*/  FFMA R55, R39.reuse, R44, R26 ;  /* 0x0000002c27377223 */ /* 0x040fe2000000001a */
[----:B------:R-:W-:Y:S01]  /*0b90*/  FFMA R54, R39, R45, R54 ;  /* 0x0000002d27367223 */ /* 0x000fe20000000036 */
[C---:B0-----:R-:W-:Y:S01]  /*0ba0*/  FFMA R4, R8.reuse, R46, R41 ;  /* 0x0000002e08047223 */ /* 0x041fe20000000029 */
[----:B------:R-:W0:Y:S01]  /*0bb0*/  LDS.128 R24, [R51+0x30] ;  /* 0x0000300033187984 */ /* 0x000e220000000c00 */
[----:B------:R-:W-:Y:S01]  /*0bc0*/  FFMA R56, R8, R47, R43 ;  /* 0x0000002f08387223 */ /* 0x000fe2000000002b */
[CC--:B-1----:R-:W-:Y:S02]  /*0bd0*/  FFMA R57, R5.reuse, R28.reuse, R42 ;  /* 0x0000001c05397223 */ /* 0x0c2fe4000000002a */
[----:B------:R-:W1:Y:S01]  /*0be0*/  LDS.64 R44, [R20.X4+0xa80] ;  /* 0x000a8000142c7984 */ /* 0x000e620000004a00 */
[----:B------:R-:W-:Y:S01]  /*0bf0*/  FFMA R8, R5, R29, R40 ;  /* 0x0000001d05087223 */ /* 0x000fe20000000028 */
[----:B------:R-:W-:-:S02]  /*0c00*/  FFMA R59, R9, R28, R4 ;  /* 0x0000001c093b7223 */ /* 0x000fc40000000004 */
[----:B------:R-:W5:Y:S01]  /*0c10*/  LDS.128 R36, [R51+0x230] ;  /* 0x0002300033247984 */ /* 0x000f620000000c00 */
[----:B------:R-:W-:-:S03]  /*0c20*/  FFMA R9, R9, R29, R56 ;  /* 0x0000001d09097223 */ /* 0x000fc60000000038 */
[----:B------:R-:W5:Y:S01]  /*0c30*/  LDS.128 R40, [R51+0x270] ;  /* 0x0002700033287984 */ /* 0x000f620000000c00 */
[CC--:B--2---:R-:W-:Y:S01]  /*0c40*/  FFMA R56, R12.reuse, R46.reuse, R53 ;  /* 0x0000002e0c387223 */ /* 0x0c4fe20000000035 */
[-C--:B------:R-:W-:Y:S01]  /*0c50*/  FFMA R52, R12, R47.reuse, R52 ;  /* 0x0000002f0c347223 */ /* 0x080fe20000000034 */
[C---:B------:R-:W-:Y:S01]  /*0c60*/  FFMA R46, R16.reuse, R46, R55 ;  /* 0x0000002e102e7223 */ /* 0x040fe20000000037 */
[----:B------:R-:W-:Y:S01]  /*0c70*/  FFMA R54, R16, R47, R54 ;  /* 0x0000002f10367223 */ /* 0x000fe20000000036 */
[----:B------:R-:W2:Y:S01]  /*0c80*/  LDS.64 R4, [R20.X4+0xb00] ;  /* 0x000b000014047984 */ /* 0x000ea20000004a00 */
[CC--:B------:R-:W-:Y:S01]  /*0c90*/  FFMA R47, R13.reuse, R28.reuse, R56 ;  /* 0x0000001c0d2f7223 */ /* 0x0c0fe20000000038 */
[----:B------:R-:W-:Y:S01]  /*0ca0*/  FFMA R52, R13, R29, R52 ;  /* 0x0000001d0d347223 */ /* 0x000fe20000000034 */
[----:B------:R-:W-:Y:S01]  /*0cb0*/  FFMA R13, R17, R28, R46 ;  /* 0x0000001c110d7223 */ /* 0x000fe2000000002e */
[CC--:B------:R-:W-:Y:S01]  /*0cc0*/  FFMA R12, R6.reuse, R22.reuse, R57 ;  /* 0x00000016060c7223 */ /* 0x0c0fe20000000039 */
[-C--:B------:R-:W-:Y:S01]  /*0cd0*/  FFMA R6, R6, R23.reuse, R8 ;  /* 0x0000001706067223 */ /* 0x080fe20000000008 */
[CC--:B------:R-:W-:Y:S01]  /*0ce0*/  FFMA R16, R10.reuse, R22.reuse, R59 ;  /* 0x000000160a107223 */ /* 0x0c0fe2000000003b */
[----:B------:R-:W-:Y:S01]  /*0cf0*/  FFMA R10, R10, R23, R9 ;  /* 0x000000170a0a7223 */ /* 0x000fe20000000009 */
[-C--:B------:R-:W-:Y:S01]  /*0d00*/  FFMA R28, R14, R22.reuse, R47 ;  /* 0x000000160e1c7223 */ /* 0x080fe2000000002f */
[----:B------:R0:W2:Y:S01]  /*0d10*/  LDS.64 R8, [R20.X4+0xb80] ;  /* 0x000b800014087984 */ /* 0x0000a20000004a00 */
[----:B------:R-:W-:Y:S01]  /*0d20*/  FFMA R22, R18, R22, R13 ;  /* 0x0000001612167223 */ /* 0x000fe2000000000d */
[C---:B---3--:R-:W-:Y:S01]  /*0d30*/  FFMA R13, R7.reuse, R48, R12 ;  /* 0x00000030070d7223 */ /* 0x048fe2000000000c */
[----:B------:R-:W-:-:S02]  /*0d40*/  FFMA R12, R7, R49, R6 ;  /* 0x00000031070c7223 */ /* 0x000fc40000000006 */
[----:B------:R-:W3:Y:S01]  /*0d50*/  S2R R6, SR_TID.X ;  /* 0x0000000000067919 */ /* 0x000ee20000002100 */
[C---:B------:R-:W-:Y:S01]  /*0d60*/  FFMA R7, R11.reuse, R48, R16 ;  /* 0x000000300b077223 */ /* 0x040fe20000000010 */
[----:B------:R-:W-:Y:S01]  /*0d70*/  FFMA R10, R11, R49, R10 ;  /* 0x000000310b0a7223 */ /* 0x000fe2000000000a */
[----:B------:R-:W-:Y:S01]  /*0d80*/  FFMA R52, R14, R23, R52 ;  /* 0x000000170e347223 */ /* 0x000fe20000000034 */
[----:B------:R-:W-:Y:S01]  /*0d90*/  FFMA R54, R17, R29, R54 ;  /* 0x0000001d11367223 */ /* 0x000fe20000000036 */
[C---:B----4-:R-:W-:Y:S01]  /*0da0*/  FFMA R16, R32.reuse, R30, R7 ;  /* 0x0000001e20107223 */ /* 0x050fe20000000007 */
[----:B------:R-:W-:Y:S01]  /*0db0*/  FFMA R10, R32, R31, R10 ;  /* 0x0000001f200a7223 */ /* 0x000fe2000000000a */
[CC--:B------:R-:W-:Y:S01]  /*0dc0*/  FFMA R11, R15.reuse, R48.reuse, R28 ;  /* 0x000000300f0b7223 */ /* 0x0c0fe2000000001c */
[----:B------:R-:W-:Y:S01]  /*0dd0*/  FFMA R52, R15, R49, R52 ;  /* 0x000000310f347223 */ /* 0x000fe20000000034 */
[----:B------:R-:W-:Y:S01]  /*0de0*/  FFMA R15, R19, R48, R22 ;  /* 0x00000030130f7223 */ /* 0x000fe20000000016 */
[----:B0-----:R-:W-:Y:S01]  /*0df0*/  FFMA R14, R24, R30, R13 ;  /* 0x0000001e180e7223 */ /* 0x001fe2000000000d */
[----:B------:R-:W-:Y:S01]  /*0e00*/  FFMA R54, R18, R23, R54 ;  /* 0x0000001712367223 */ /* 0x000fe20000000036 */
[C---:B-1----:R-:W-:Y:S01]  /*0e10*/  FFMA R13, R33.reuse, R44, R16 ;  /* 0x0000002c210d7223 */ /* 0x042fe20000000010 */
[----:B------:R-:W-:-:S02]  /*0e20*/  FFMA R33, R33, R45, R10 ;  /* 0x0000002d21217223 */ /* 0x000fc4000000000a */
[----:B------:R-:W-:Y:S01]  /*0e30*/  FFMA R54, R19, R49, R54 ;  /* 0x0000003113367223 */ /* 0x000fe20000000036 */
[----:B-----5:R-:W-:Y:S01]  /*0e40*/  FFMA R10, R36, R30, R11 ;  /* 0x0000001e240a7223 */ /* 0x020fe2000000000b */
[----:B------:R-:W-:Y:S01]  /*0e50*/  FFMA R7, R25, R44, R14 ;  /* 0x0000002c19077223 */ /* 0x000fe2000000000e */
[----:B------:R-:W-:Y:S01]  /*0e60*/  FFMA R30, R40, R30, R15 ;  /* 0x0000001e281e7223 */ /* 0x000fe2000000000f */
[----:B---3--:R-:W-:Y:S01]  /*0e70*/  SHF.R.U32.HI R23, RZ, 0x4, R6 ;  /* 0x00000004ff177819 */ /* 0x008fe20000011606 */
[-C--:B------:R-:W-:Y:S01]  /*0e80*/  FFMA R11, R37, R44.reuse, R10 ;  /* 0x0000002c250b7223 */ /* 0x080fe2000000000a */
[-C--:B------:R-:W-:Y:S01]  /*0e90*/  FFMA R12, R24, R31.reuse, R12 ;  /* 0x0000001f180c7223 */ /* 0x080fe2000000000c */
[----:B------:R-:W-:Y:S01]  /*0ea0*/  FFMA R15, R41, R44, R30 ;  /* 0x0000002c290f7223 */ /* 0x000fe2000000001e */
[----:B------:R-:W-:Y:S01]  /*0eb0*/  SGXT.U32 R23, R23, 0x2 ;  /* 0x000000021717781a */ /* 0x000fe20000000000 */
[-C--:B------:R-:W-:Y:S01]  /*0ec0*/  FFMA R52, R36, R31.reuse, R52 ;  /* 0x0000001f24347223 */ /* 0x080fe20000000034 */
[----:B------:R-:W-:Y:S01]  /*0ed0*/  FFMA R54, R40, R31, R54 ;  /* 0x0000001f28367223 */ /* 0x000fe20000000036 */
[-C--:B--2---:R-:W-:Y:S01]  /*0ee0*/  FFMA R10, R26, R4.reuse, R7 ;  /* 0x000000041a0a7223 */ /* 0x084fe20000000007 */
[-C--:B------:R-:W-:Y:S01]  /*0ef0*/  FFMA R14, R34, R4.reuse, R13 ;  /* 0x00000004220e7223 */ /* 0x080fe2000000000d */
[-C--:B------:R-:W-:Y:S01]  /*0f00*/  FFMA R6, R38, R4.reuse, R11 ;  /* 0x0000000426067223 */ /* 0x080fe2000000000b */
[-C--:B------:R-:W-:Y:S01]  /*0f10*/  FFMA R12, R25, R45.reuse, R12 ;  /* 0x0000002d190c7223 */ /* 0x080fe2000000000c */
[----:B------:R-:W-:Y:S01]  /*0f20*/  FFMA R4, R42, R4, R15 ;  /* 0x000000042a047223 */ /* 0x000fe2000000000f */
[----:B------:R-:W-:Y:S01]  /*0f30*/  IMAD R20, R23, 0x44, R20 ;  /* 0x0000004417147824 */ /* 0x000fe200078e0214 */
[-C--:B------:R-:W-:Y:S01]  /*0f40*/  FFMA R52, R37, R45.reuse, R52 ;  /* 0x0000002d25347223 */ /* 0x080fe20000000034 */
[----:B------:R-:W-:Y:S01]  /*0f50*/  FFMA R54, R41, R45, R54 ;  /* 0x0000002d29367223 */ /* 0x000fe20000000036 */
[-C--:B------:R-:W-:Y:S01]  /*0f60*/  FFMA R12, R26, R5.reuse, R12 ;  /* 0x000000051a0c7223 */ /* 0x080fe2000000000c */
[-C--:B------:R-:W-:Y:S01]  /*0f70*/  FFMA R34, R34, R5.reuse, R33 ;  /* 0x0000000522227223 */ /* 0x080fe20000000021 */
[-C--:B------:R-:W-:Y:S01]  /*0f80*/  FFMA R10, R27, R8.reuse, R10 ;  /* 0x000000081b0a7223 */ /* 0x080fe2000000000a */
[-C--:B------:R-:W-:Y:S01]  /*0f90*/  FFMA R14, R35, R8.reuse, R14 ;  /* 0x00000008230e7223 */ /* 0x080fe2000000000e */
[-C--:B------:R-:W-:Y:S01]  /*0fa0*/  FFMA R6, R39, R8.reuse, R6 ;  /* 0x0000000827067223 */ /* 0x080fe20000000006 */
[----:B------:R-:W-:Y:S01]  /*0fb0*/  FFMA R4, R43, R8, R4 ;  /* 0x000000082b047223 */ /* 0x000fe20000000004 */
[-C--:B------:R-:W-:Y:S01]  /*0fc0*/  FFMA R52, R38, R5.reuse, R52 ;  /* 0x0000000526347223 */ /* 0x080fe20000000034 */
[----:B------:R-:W-:Y:S01]  /*0fd0*/  FFMA R54, R42, R5, R54 ;  /* 0x000000052a367223 */ /* 0x000fe20000000036 */
[----:B------:R-:W-:Y:S01]  /*0fe0*/  SHF.L.U32 R8, R20, 0x2, RZ ;  /* 0x0000000214087819 */ /* 0x000fe200000006ff */
[-C--:B------:R-:W-:Y:S01]  /*0ff0*/  FFMA R11, R27, R9.reuse, R12 ;  /* 0x000000091b0b7223 */ /* 0x080fe2000000000c */
[-C--:B------:R-:W-:Y:S01]  /*1000*/  FFMA R15, R35, R9.reuse, R34 ;  /* 0x00000009230f7223 */ /* 0x080fe20000000022 */
[-C--:B------:R-:W-:Y:S01]  /*1010*/  FFMA R7, R39, R9.reuse, R52 ;  /* 0x0000000927077223 */ /* 0x080fe20000000034 */
[----:B------:R-:W-:Y:S01]  /*1020*/  FFMA R5, R43, R9, R54 ;  /* 0x000000092b057223 */ /* 0x000fe20000000036 */
[----:B------:R-:W-:Y:S01]  /*1030*/  IMAD R9, R23, -0x88, R8 ;  /* 0xffffff7817097824 */ /* 0x000fe200078e0208 */
[----:B------:R-:W-:Y:S06]  /*1040*/  BAR.SYNC 0x0 ;  /* 0x0000000000007b1d */ /* 0x000fec0000000000 */
[----:B------:R-:W-:Y:S04]  /*1050*/  STS.64 [R20.X4], R10 ;  /* 0x0000000a14007388 */ /* 0x000fe80000004a00 */
[----:B------:R-:W-:Y:S04]  /*1060*/  STS.64 [R20.X4+0x88], R14 ;  /* 0x0000880e14007388 */ /* 0x000fe80000004a00 */
[----:B------:R-:W-:Y:S06]  /*1070*/  BAR.SYNC 0x0 ;  /* 0x0000000000007b1d */ /* 0x000fec0000000000 */
[----:B------:R-:W0:Y:S04]  /*1080*/  LDS.64 R12, [R9] ;  /* 0x00000000090c7984 */ /* 0x000e280000000a00 */
[----:B------:R-:W1:Y:S04]  /*1090*/  LDS.64 R16, [R9+0x220] ;  /* 0x0002200009107984 */ /* 0x000e680000000a00 */
[----:B------:R-:W-:Y:S06]  /*10a0*/  BAR.SYNC 0x0 ;  /* 0x0000000000007b1d */ /* 0x000fec0000000000 */
[----:B------:R-:W-:Y:S04]  /*10b0*/  STS.64 [R20.X4], R6 ;  /* 0x0000000614007388 */ /* 0x000fe80000004a00 */
[----:B------:R-:W-:Y:S04]  /*10c0*/  STS.64 [R20.X4+0x88], R4 ;  /* 0x0000880414007388 */ /* 0x000fe80000004a00 */
[----:B------:R-:W-:Y:S06]  /*10d0*/  BAR.SYNC 0x0 ;  /* 0x0000000000007b1d */ /* 0x000fec0000000000 */
[----:B------:R-:W2:Y:S01]  /*10e0*/  LDS.64 R18, [R9] ;  /* 0x0000000009127984 */ /* 0x000ea20000000a00 */
[----:B------:R-:W-:-:S04]  /*10f0*/  SEL R21, R0, R21, !P0 ;  /* 0x0000001500157207 */ /* 0x000fc80004000000 */
[----:B------:R-:W-:-:S04]  /*1100*/  LEA R0, R50, R21, 0x3 ;  /* 0x0000001532007211 */ /* 0x000fc800078e18ff */
[----:B------:R-:W-:Y:S02]  /*1110*/  SHF.L.U32 R0, R0, 0x4, RZ ;  /* 0x0000000400007819 */ /* 0x000fe400000006ff */
[----:B------:R-:W-:Y:S02]  /*1120*/  ISETP.GE.AND P0, PT, R2, 0x32, PT ;  /* 0x000000320200780c */ /* 0x000fe40003f06270 */
[C---:B------:R-:W-:Y:S02]  /*1130*/  LOP3.LUT R8, R0.reuse, R23, RZ, 0xfc, !PT ;  /* 0x0000001700087212 */ /* 0x040fe400078efcff */
[C-C-:B------:R-:W-:Y:S02]  /*1140*/  LOP3.LUT R6, R0.reuse, 0x4, R23.reuse, 0xfe, !PT ;  /* 0x0000000400067812 */ /* 0x140fe400078efe17 */
[C-C-:B------:R-:W-:Y:S02]  /*1150*/  LOP3.LUT R4, R0.reuse, 0x8, R23.reuse, 0xfe, !PT ;  /* 0x0000000800047812 */ /* 0x140fe400078efe17 */
[----:B------:R-:W-:-:S02]  /*1160*/  LOP3.LUT R0, R0, 0xc, R23, 0xfe, !PT ;  /* 0x0000000c00007812 */ /* 0x000fc400078efe17 */
[----:B------:R-:W-:Y:S02]  /*1170*/  ISETP.LT.AND P3, PT, R8, 0x1, !P0 ;  /* 0x000000010800780c */ /* 0x000fe40004761270 */
[----:B------:R-:W-:Y:S02]  /*1180*/  ISETP.LT.AND P2, PT, R6, 0x1, !P0 ;  /* 0x000000010600780c */ /* 0x000fe40004741270 */
[----:B------:R-:W-:Y:S01]  /*1190*/  ISETP.LT.AND P1, PT, R4, 0x1, !P0 ;  /* 0x000000010400780c */ /* 0x000fe20004721270 */
[----:B------:R-:W-:Y:S01]  /*11a0*/  IMAD R2, R3, 0x32, R2 ;  /* 0x0000003203027824 */ /* 0x000fe200078e0202 */
[----:B------:R-:W-:Y:S02]  /*11b0*/  MOV R5, 0x4 ;  /* 0x0000000400057802 */ /* 0x000fe40000000f00 */
[----:B------:R-:W-:-:S03]  /*11c0*/  ISETP.LT.AND P0, PT, R0, 0x1, !P0 ;  /* 0x000000010000780c */ /* 0x000fc60004701270 */
[----:B------:R-:W-:-:S05]  /*11d0*/  IMAD.WIDE R2, R2, R5, c[0x0][0x170] ;  /* 0x00005c0002027625 */ /* 0x000fca00078e0205 */
[----:B0-----:R0:W-:Y:S04]  /*11e0*/  @P3 STG.E.64 [R2.64], R12 ;  /* 0x0000000c02003986 */ /* 0x0011e8000c101b04 */
[----:B-1----:R0:W-:Y:S04]  /*11f0*/  @P2 STG.E.64 [R2.64], R16 ;  /* 0x0000001002002986 */ /* 0x0021e8000c101b04 */
[----:B--2---:R0:W-:Y:S01]  /*1200*/  @P1 STG.E.64 [R2.64], R18 ;  /* 0x0000001202001986 */ /* 0x0041e2000c101b04 */
[----:B------:R-:W-:Y:S05]  /*1210*/  @!P0 EXIT ;  /* 0x000000000000894d */ /* 0x000fea0003800000 */
[----:B------:R-:W1:Y:S04]  /*1220*/  LDS.64 R8, [R9+0x220] ;  /* 0x0002200009087984 */ /* 0x000e680000000a00 */
[----:B-1----:R-:W-:Y:S01]  /*1230*/  STG.E.64 [R2.64], R8 ;  /* 0x0000000802007986 */ /* 0x002fe2000c101b04 */
[----:B------:R-:W-:Y:S05]  /*1240*/  EXIT ;  /* 0x000000000000794d */ /* 0x000fea0003800000 */
.L_x_0:
[----:B------:R-:W-:-:S00]  /*1250*/  BRA `(.L_x_0) ;  /* 0xfffffff000007947 */ /* 0x000fc0000383ffff */
[----:B------:R-:W-:-:S00]  /*1260*/  NOP ;  /* 0x0000000000007918 */ /* 0x000fc00000000000 */
        /* <DEDUP_REMOVED lines=9> */
.L_x_1:


//--------------------- .nv.shared.triton_bmm     --------------------------
	.section	.nv.shared.triton_bmm,"aw",@nobits
	.align	16
